	.headerflags	@"EF_CUDA_TEXMODE_UNIFIED EF_CUDA_64BIT_ADDRESS EF_CUDA_ACCELERATORS EF_CUDA_SM90 EF_CUDA_VIRTUAL_SM(EF_CUDA_SM90)"
	.elftype	@"ET_EXEC"


//--------------------- .nv.info                  --------------------------
	.section	.nv.info,"",@"SHT_CUDA_INFO"
	.align	4


	//----- nvinfo : EIATTR_REGCOUNT
	.align		4
        /*0000*/ 	.byte	0x04, 0x2f
        /*0002*/ 	.short	(.L_3 - .L_2)
	.align		4
.L_2:
        /*0004*/ 	.word	index@(triton_poi_fused__native_batch_norm_legit_no_training_add_convolution_max_pool2d_with_indices_relu_7)
        /*0008*/ 	.word	0x00000020


	//----- nvinfo : EIATTR_MIN_STACK_SIZE
	.align		4
.L_3:
        /*000c*/ 	.byte	0x04, 0x12
        /*000e*/ 	.short	(.L_5 - .L_4)
	.align		4
.L_4:
        /*0010*/ 	.word	index@(triton_poi_fused__native_batch_norm_legit_no_training_add_convolution_max_pool2d_with_indices_relu_7)
        /*0014*/ 	.word	0x00000000


	//----- nvinfo : EIATTR_FRAME_SIZE
	.align		4
.L_5:
        /*0018*/ 	.byte	0x04, 0x11
        /*001a*/ 	.short	(.L_7 - .L_6)
	.align		4
.L_6:
        /*001c*/ 	.word	index@(triton_poi_fused__native_batch_norm_legit_no_training_add_convolution_max_pool2d_with_indices_relu_7)
        /*0020*/ 	.word	0x00000000


	//----- nvinfo : EIATTR_MIN_STACK_SIZE
	.align		4
.L_7:
        /*0024*/ 	.byte	0x04, 0x12
        /*0026*/ 	.short	(.L_9 - .L_8)
	.align		4
.L_8:
        /*0028*/ 	.word	index@(triton_poi_fused__native_batch_norm_legit_no_training_add_convolution_max_pool2d_with_indices_relu_7)
        /*002c*/ 	.word	0x00000000
.L_9:


//--------------------- .nv.info.triton_poi_fused__native_batch_norm_legit_no_training_add_convolution_max_pool2d_with_indices_relu_7 --------------------------
	.section	.nv.info.triton_poi_fused__native_batch_norm_legit_no_training_add_convolution_max_pool2d_with_indices_relu_7,"",@"SHT_CUDA_INFO"
	.sectionflags	@""
	.align	4


	//----- nvinfo : EIATTR_CUDA_API_VERSION
	.align		4
        /*0000*/ 	.byte	0x04, 0x37
        /*0002*/ 	.short	(.L_11 - .L_10)
.L_10:
        /*0004*/ 	.word	0x0000007c


	//----- nvinfo : EIATTR_KPARAM_INFO
	.align		4
.L_11:
        /*0008*/ 	.byte	0x04, 0x17
        /*000a*/ 	.short	(.L_13 - .L_12)
.L_12:
        /*000c*/ 	.word	0x00000000
        /*0010*/ 	.short	0x0008
        /*0012*/ 	.short	0x0040
        /*0014*/ 	.byte	0x00, 0xf0, 0x11, 0x00


	//----- nvinfo : EIATTR_KPARAM_INFO
	.align		4
.L_13:
        /*0018*/ 	.byte	0x04, 0x17
        /*001a*/ 	.short	(.L_15 - .L_14)
.L_14:
        /*001c*/ 	.word	0x00000000
        /*0020*/ 	.short	0x0007
        /*0022*/ 	.short	0x0038
        /*0024*/ 	.byte	0x00, 0xf4, 0x21, 0x00


	//----- nvinfo : EIATTR_KPARAM_INFO
	.align		4
.L_15:
        /*0028*/ 	.byte	0x04, 0x17
        /*002a*/ 	.short	(.L_17 - .L_16)
.L_16:
        /*002c*/ 	.word	0x00000000
        /*0030*/ 	.short	0x0006
        /*0032*/ 	.short	0x0030
        /*0034*/ 	.byte	0x00, 0xf4, 0x21, 0x00


	//----- nvinfo : EIATTR_KPARAM_INFO
	.align		4
.L_17:
        /*0038*/ 	.byte	0x04, 0x17
        /*003a*/ 	.short	(.L_19 - .L_18)
.L_18:
        /*003c*/ 	.word	0x00000000
        /*0040*/ 	.short	0x0005
        /*0042*/ 	.short	0x0028
        /*0044*/ 	.byte	0x00, 0xf4, 0x21, 0x00


	//----- nvinfo : EIATTR_KPARAM_INFO
	.align		4
.L_19:
        /*0048*/ 	.byte	0x04, 0x17
        /*004a*/ 	.short	(.L_21 - .L_20)
.L_20:
        /*004c*/ 	.word	0x00000000
        /*0050*/ 	.short	0x0004
        /*0052*/ 	.short	0x0020
        /*0054*/ 	.byte	0x00, 0xf4, 0x21, 0x00


	//----- nvinfo : EIATTR_KPARAM_INFO
	.align		4
.L_21:
        /*0058*/ 	.byte	0x04, 0x17
        /*005a*/ 	.short	(.L_23 - .L_22)
.L_22:
        /*005c*/ 	.word	0x00000000
        /*0060*/ 	.short	0x0003
        /*0062*/ 	.short	0x0018
        /*0064*/ 	.byte	0x00, 0xf4, 0x21, 0x00


	//----- nvinfo : EIATTR_KPARAM_INFO
	.align		4
.L_23:
        /*0068*/ 	.byte	0x04, 0x17
        /*006a*/ 	.short	(.L_25 - .L_24)
.L_24:
        /*006c*/ 	.word	0x00000000
        /*0070*/ 	.short	0x0002
        /*0072*/ 	.short	0x0010
        /*0074*/ 	.byte	0x00, 0xf4, 0x21, 0x00


	//----- nvinfo : EIATTR_KPARAM_INFO
	.align		4
.L_25:
        /*0078*/ 	.byte	0x04, 0x17
        /*007a*/ 	.short	(.L_27 - .L_26)
.L_26:
        /*007c*/ 	.word	0x00000000
        /*0080*/ 	.short	0x0001
        /*0082*/ 	.short	0x0008
        /*0084*/ 	.byte	0x00, 0xf4, 0x21, 0x00


	//----- nvinfo : EIATTR_KPARAM_INFO
	.align		4
.L_27:
        /*0088*/ 	.byte	0x04, 0x17
        /*008a*/ 	.short	(.L_29 - .L_28)
.L_28:
        /*008c*/ 	.word	0x00000000
        /*0090*/ 	.short	0x0000
        /*0092*/ 	.short	0x0000
        /*0094*/ 	.byte	0x00, 0xf4, 0x21, 0x00


	//----- nvinfo : EIATTR_SPARSE_MMA_MASK
	.align		4
.L_29:
        /*0098*/ 	.byte	0x03, 0x50
        /*009a*/ 	.short	0x0000


	//----- nvinfo : EIATTR_MAXREG_COUNT
	.align		4
        /*009c*/ 	.byte	0x03, 0x1b
        /*009e*/ 	.short	0x00ff


	//----- nvinfo : EIATTR_EXIT_INSTR_OFFSETS
	.align		4
        /*00a0*/ 	.byte	0x04, 0x1c
        /*00a2*/ 	.short	(.L_31 - .L_30)


	//   ....[0]....
.L_30:
        /*00a4*/ 	.word	0x000006e0


	//----- nvinfo : EIATTR_REQNTID
	.align		4
.L_31:
        /*00a8*/ 	.byte	0x04, 0x10
        /*00aa*/ 	.short	(.L_33 - .L_32)
.L_32:
        /*00ac*/ 	.word	0x00000080
        /*00b0*/ 	.word	0x00000001
        /*00b4*/ 	.word	0x00000001


	//----- nvinfo : EIATTR_CBANK_PARAM_SIZE
	.align		4
.L_33:
        /*00b8*/ 	.byte	0x03, 0x19
        /*00ba*/ 	.short	0x0044


	//----- nvinfo : EIATTR_PARAM_CBANK
	.align		4
        /*00bc*/ 	.byte	0x04, 0x0a
        /*00be*/ 	.short	(.L_35 - .L_34)
	.align		4
.L_34:
        /*00c0*/ 	.word	index@(.nv.constant0.triton_poi_fused__native_batch_norm_legit_no_training_add_convolution_max_pool2d_with_indices_relu_7)
        /*00c4*/ 	.short	0x0210
        /*00c6*/ 	.short	0x0044


	//----- nvinfo : EIATTR_SW_WAR
	.align		4
.L_35:
        /*00c8*/ 	.byte	0x04, 0x36
        /*00ca*/ 	.short	(.L_37 - .L_36)
.L_36:
        /*00cc*/ 	.word	0x00000008
.L_37:


//--------------------- .nv.callgraph             --------------------------
	.section	.nv.callgraph,"",@"SHT_CUDA_CALLGRAPH"
	.align	4
	.sectionentsize	8
	.align		4
        /*0000*/ 	.word	0x00000000
	.align		4
        /*0004*/ 	.word	0xffffffff
	.align		4
        /*0008*/ 	.word	0x00000000
	.align		4
        /*000c*/ 	.word	0xfffffffe
	.align		4
        /*0010*/ 	.word	0x00000000
	.align		4
        /*0014*/ 	.word	0xfffffffd
	.align		4
        /*0018*/ 	.word	0x00000000
	.align		4
        /*001c*/ 	.word	0xfffffffc


//--------------------- .nv.constant4             --------------------------
	.section	.nv.constant4,"a",@progbits
	.align	8
	.align		8
.nv.constant4:
        /*0000*/ 	.dword	_$_str
	.align		8
        /*0008*/ 	.dword	_$_str_$_2


//--------------------- .text.triton_poi_fused__native_batch_norm_legit_no_training_add_convolution_max_pool2d_with_indices_relu_7 --------------------------
	.section	.text.triton_poi_fused__native_batch_norm_legit_no_training_add_convolution_max_pool2d_with_indices_relu_7,"ax",@progbits
	.align	128
        .global         triton_poi_fused__native_batch_norm_legit_no_training_add_convolution_max_pool2d_with_indices_relu_7
        .type           triton_poi_fused__native_batch_norm_legit_no_training_add_convolution_max_pool2d_with_indices_relu_7,@function
        .size           triton_poi_fused__native_batch_norm_legit_no_training_add_convolution_max_pool2d_with_indices_relu_7,(.L_x_1 - triton_poi_fused__native_batch_norm_legit_no_training_add_convolution_max_pool2d_with_indices_relu_7)
        .other          triton_poi_fused__native_batch_norm_legit_no_training_add_convolution_max_pool2d_with_indices_relu_7,@"STO_CUDA_ENTRY STV_DEFAULT"
triton_poi_fused__native_batch_norm_legit_no_training_add_convolution_max_pool2d_with_indices_relu_7:
.text.triton_poi_fused__native_batch_norm_legit_no_training_add_convolution_max_pool2d_with_indices_relu_7:
[----:B------:R-:W-:Y:S01]  /*0000*/  LDC R1, c[0x0][0x28] ;  /* 0x00000a00ff017b82 */ /* 0x000fe20000000800 */
[----:B------:R-:W1:Y:S07]  /*0010*/  S2R R0, SR_TID.X ;  /* 0x0000000000007919 */ /* 0x000e6e0000002100 */
[----:B------:R-:W2:Y:S01]  /*0020*/  LDC.64 R4, c[0x0][0x230] ;  /* 0x00008c00ff047b82 */ /* 0x000ea20000000a00 */
[----:B------:R-:W-:Y:S01]  /*0030*/  ULDC.64 UR4, c[0x0][0x208] ;  /* 0x0000820000047ab9 */ /* 0x000fe20000000a00 */
[----:B------:R-:W3:Y:S06]  /*0040*/  S2R R3, SR_CTAID.X ;  /* 0x0000000000037919 */ /* 0x000eec0000002500 */
[----:B------:R-:W4:Y:S08]  /*0050*/  LDC.64 R24, c[0x0][0x220] ;  /* 0x00008800ff187b82 */ /* 0x000f300000000a00 */
[----:B------:R-:W5:Y:S01]  /*0060*/  LDC.64 R18, c[0x0][0x210] ;  /* 0x00008400ff127b82 */ /* 0x000f620000000a00 */
[----:B-1----:R-:W-:Y:S01]  /*0070*/  IMAD.SHL.U32 R0, R0, 0x2, RZ ;  /* 0x0000000200007824 */ /* 0x002fe200078e00ff */
[----:B---3--:R-:W-:-:S04]  /*0080*/  SHF.R.S32.HI R2, RZ, 0x17, R3 ;  /* 0x00000017ff027819 */ /* 0x008fc80000011403 */
[----:B------:R-:W-:Y:S02]  /*0090*/  LOP3.LUT R0, R0, 0xfe, RZ, 0xc0, !PT ;  /* 0x000000fe00007812 */ /* 0x000fe400078ec0ff */
[----:B------:R-:W-:-:S03]  /*00a0*/  SGXT R2, R2, 0x1 ;  /* 0x000000010202781a */ /* 0x000fc60000000200 */
[----:B------:R-:W-:-:S05]  /*00b0*/  IMAD R3, R3, 0x100, R0 ;  /* 0x0000010003037824 */ /* 0x000fca00078e0200 */
[-C--:B------:R-:W-:Y:S02]  /*00c0*/  LEA.HI R0, R2, R3.reuse, RZ, 0xa ;  /* 0x0000000302007211 */ /* 0x080fe400078f50ff */
[----:B------:R-:W-:Y:S02]  /*00d0*/  SHF.R.S32.HI R6, RZ, 0x1f, R3 ;  /* 0x0000001fff067819 */ /* 0x000fe40000011403 */
[----:B------:R-:W-:Y:S02]  /*00e0*/  SHF.R.S32.HI R23, RZ, 0xa, R0 ;  /* 0x0000000aff177819 */ /* 0x000fe40000011400 */
[----:B------:R-:W-:Y:S02]  /*00f0*/  LEA.HI R7, R6, R3, RZ, 0x5 ;  /* 0x0000000306077211 */ /* 0x000fe400078f28ff */
[----:B------:R-:W-:Y:S02]  /*0100*/  LEA.HI R0, R23, R23, RZ, 0x2 ;  /* 0x0000001717007211 */ /* 0x000fe400078f10ff */
[C---:B------:R-:W-:Y:S01]  /*0110*/  LOP3.LUT R8, R7.reuse, 0x7fffffe0, RZ, 0xc0, !PT ;  /* 0x7fffffe007087812 */ /* 0x040fe200078ec0ff */
[----:B------:R-:W-:Y:S01]  /*0120*/  IMAD.SHL.U32 R7, R7, 0x4, RZ ;  /* 0x0000000407077824 */ /* 0x000fe200078e00ff */
[----:B------:R-:W-:Y:S01]  /*0130*/  LOP3.LUT R6, R0, 0xfffffffc, RZ, 0xc0, !PT ;  /* 0xfffffffc00067812 */ /* 0x000fe200078ec0ff */
[----:B------:R-:W-:-:S02]  /*0140*/  VIADD R0, R3, 0x1 ;  /* 0x0000000103007836 */ /* 0x000fc40000000000 */
[----:B------:R-:W-:Y:S01]  /*0150*/  IMAD.IADD R8, R3, 0x1, -R8 ;  /* 0x0000000103087824 */ /* 0x000fe200078e0a08 */
[----:B------:R-:W-:Y:S02]  /*0160*/  IADD3 R23, R23, -R6, RZ ;  /* 0x8000000617177210 */ /* 0x000fe40007ffe0ff */
[----:B------:R-:W-:Y:S02]  /*0170*/  LEA.HI R2, R2, R0, RZ, 0x5 ;  /* 0x0000000002027211 */ /* 0x000fe400078f28ff */
[----:B------:R-:W-:Y:S01]  /*0180*/  LOP3.LUT R6, R7, 0xffffff80, RZ, 0xc0, !PT ;  /* 0xffffff8007067812 */ /* 0x000fe200078ec0ff */
[----:B--2---:R-:W-:Y:S01]  /*0190*/  IMAD.WIDE R16, R23, 0x4, R4 ;  /* 0x0000000417107825 */ /* 0x004fe200078e0204 */
[----:B------:R-:W-:-:S03]  /*01a0*/  LOP3.LUT R7, R2, 0x7fffffe0, RZ, 0xc0, !PT ;  /* 0x7fffffe002077812 */ /* 0x000fc600078ec0ff */
[----:B------:R-:W-:Y:S02]  /*01b0*/  IMAD R5, R8, 0x2, R6 ;  /* 0x0000000208057824 */ /* 0x000fe400078e0206 */
[----:B------:R-:W-:Y:S02]  /*01c0*/  IMAD.IADD R7, R0, 0x1, -R7 ;  /* 0x0000000100077824 */ /* 0x000fe400078e0a07 */
[----:B------:R1:W2:Y:S01]  /*01d0*/  LDG.E.EL R0, desc[UR4][R16.64] ;  /* 0x0000000410007981 */ /* 0x0002a2000c2e1900 */
[----:B----4-:R-:W-:Y:S01]  /*01e0*/  IMAD.WIDE R10, R5, 0x4, R24 ;  /* 0x00000004050a7825 */ /* 0x010fe200078e0218 */
[----:B------:R-:W-:-:S03]  /*01f0*/  IADD3 R15, R5, 0x40, RZ ;  /* 0x00000040050f7810 */ /* 0x000fc60007ffe0ff */
[----:B------:R-:W-:Y:S01]  /*0200*/  IMAD R27, R7, 0x2, R6 ;  /* 0x00000002071b7824 */ /* 0x000fe200078e0206 */
[----:B------:R-:W3:Y:S04]  /*0210*/  LDG.E.EL R22, desc[UR4][R10.64+0x4] ;  /* 0x000004040a167981 */ /* 0x000ee8000c2e1900 */
[----:B------:R4:W3:Y:S01]  /*0220*/  LDG.E.EL R6, desc[UR4][R10.64] ;  /* 0x000000040a067981 */ /* 0x0008e2000c2e1900 */
[--C-:B------:R-:W-:Y:S01]  /*0230*/  IMAD.WIDE R12, R27, 0x4, R24.reuse ;  /* 0x000000041b0c7825 */ /* 0x100fe200078e0218 */
[----:B-1----:R-:W1:Y:S03]  /*0240*/  LDC.64 R16, c[0x0][0x218] ;  /* 0x00008600ff107b82 */ /* 0x002e660000000a00 */
[----:B------:R-:W-:Y:S01]  /*0250*/  IMAD.WIDE R14, R15, 0x4, R24 ;  /* 0x000000040f0e7825 */ /* 0x000fe200078e0218 */
[----:B------:R-:W3:Y:S03]  /*0260*/  LDG.E.EL R9, desc[UR4][R12.64] ;  /* 0x000000040c097981 */ /* 0x000ee6000c2e1900 */
[----:B------:R-:W-:Y:S01]  /*0270*/  VIADD R21, R27, 0x40 ;  /* 0x000000401b157836 */ /* 0x000fe20000000000 */
[----:B------:R5:W3:Y:S01]  /*0280*/  LDG.E.EL R8, desc[UR4][R12.64+0x4] ;  /* 0x000004040c087981 */ /* 0x000ae2000c2e1900 */
[----:B------:R-:W-:Y:S01]  /*0290*/  VIADD R29, R5, 0x41 ;  /* 0x00000041051d7836 */ /* 0x000fe20000000000 */
[----:B----4-:R-:W-:-:S02]  /*02a0*/  IADD3 R11, R27, 0x41, RZ ;  /* 0x000000411b0b7810 */ /* 0x010fc40007ffe0ff */
[----:B------:R4:W3:Y:S01]  /*02b0*/  LDG.E.EL R7, desc[UR4][R14.64] ;  /* 0x000000040e077981 */ /* 0x0008e2000c2e1900 */
[----:B------:R-:W-:-:S04]  /*02c0*/  IMAD.WIDE R20, R21, 0x4, R24 ;  /* 0x0000000415147825 */ /* 0x000fc800078e0218 */
[--C-:B------:R-:W-:Y:S01]  /*02d0*/  IMAD.WIDE R26, R29, 0x4, R24.reuse ;  /* 0x000000041d1a7825 */ /* 0x100fe200078e0218 */
[----:B------:R-:W3:Y:S01]  /*02e0*/  LDG.E.EL R5, desc[UR4][R20.64] ;  /* 0x0000000414057981 */ /* 0x000ee2000c2e1900 */
[----:B0----5:R-:W0:Y:S02]  /*02f0*/  LDC.64 R12, c[0x0][0x238] ;  /* 0x00008e00ff0c7b82 */ /* 0x021e240000000a00 */
[----:B------:R-:W-:Y:S01]  /*0300*/  IMAD.WIDE R24, R11, 0x4, R24 ;  /* 0x000000040b187825 */ /* 0x000fe200078e0218 */
[----:B------:R-:W5:Y:S04]  /*0310*/  LDG.E.EL R4, desc[UR4][R26.64] ;  /* 0x000000041a047981 */ /* 0x000f68000c2e1900 */
[----:B------:R-:W5:Y:S01]  /*0320*/  LDG.E.EL R2, desc[UR4][R24.64] ;  /* 0x0000000418027981 */ /* 0x000f62000c2e1900 */
[----:B------:R-:W0:Y:S01]  /*0330*/  LDC.64 R10, c[0x0][0x228] ;  /* 0x00008a00ff0a7b82 */ /* 0x000e220000000a00 */
[----:B-1----:R-:W-:-:S04]  /*0340*/  IMAD.WIDE R16, R23, 0x4, R16 ;  /* 0x0000000417107825 */ /* 0x002fc800078e0210 */
[----:B------:R-:W-:Y:S02]  /*0350*/  IMAD.WIDE R18, R3, 0x4, R18 ;  /* 0x0000000403127825 */ /* 0x000fe400078e0212 */
[----:B------:R-:W5:Y:S01]  /*0360*/  LDG.E.EL R16, desc[UR4][R16.64] ;  /* 0x0000000410107981 */ /* 0x000f62000c2e1900 */
[----:B----4-:R-:W1:Y:S03]  /*0370*/  LDC.64 R14, c[0x0][0x240] ;  /* 0x00009000ff0e7b82 */ /* 0x010e660000000a00 */
[----:B------:R-:W4:Y:S01]  /*0380*/  LDG.E.64 R20, desc[UR4][R18.64] ;  /* 0x0000000412147981 */ /* 0x000f22000c1e1b00 */
[----:B0-----:R-:W-:-:S06]  /*0390*/  IMAD.WIDE R10, R23, 0x4, R10 ;  /* 0x00000004170a7825 */ /* 0x001fcc00078e020a */
[----:B------:R0:W4:Y:S01]  /*03a0*/  LDG.E.EL R10, desc[UR4][R10.64] ;  /* 0x000000040a0a7981 */ /* 0x000122000c2e1900 */
[----:B------:R-:W-:-:S04]  /*03b0*/  IMAD.WIDE R12, R23, 0x4, R12 ;  /* 0x00000004170c7825 */ /* 0x000fc800078e020c */
[----:B-1----:R-:W-:Y:S02]  /*03c0*/  IMAD.WIDE R14, R23, 0x4, R14 ;  /* 0x00000004170e7825 */ /* 0x002fe400078e020e */
[----:B------:R-:W4:Y:S04]  /*03d0*/  LDG.E.EL R12, desc[UR4][R12.64] ;  /* 0x000000040c0c7981 */ /* 0x000f28000c2e1900 */
[----:B------:R-:W4:Y:S01]  /*03e0*/  LDG.E.EL R15, desc[UR4][R14.64] ;  /* 0x000000040e0f7981 */ /* 0x000f22000c2e1900 */
[----:B0-----:R-:W-:Y:S02]  /*03f0*/  IMAD.MOV.U32 R11, RZ, RZ, 0x3e800000 ;  /* 0x3e800000ff0b7424 */ /* 0x001fe400078e00ff */
[----:B--2---:R-:W-:-:S06]  /*0400*/  FADD R0, R0, 9.9999997473787516356e-06 ;  /* 0x3727c5ac00007421 */ /* 0x004fcc0000000000 */
[----:B------:R-:W0:Y:S01]  /*0410*/  MUFU.SQRT R0, R0 ;  /* 0x0000000000007308 */ /* 0x000e220000002000 */
[C---:B---3--:R-:W-:Y:S02]  /*0420*/  FSETP.GT.AND P0, PT, R22.reuse, R6, PT ;  /* 0x000000061600720b */ /* 0x048fe40003f04000 */
[----:B------:R-:W-:Y:S02]  /*0430*/  FSETP.NAN.AND P2, PT, R22, R22, PT ;  /* 0x000000161600720b */ /* 0x000fe40003f48000 */
[----:B0-----:R-:W-:Y:S02]  /*0440*/  FSETP.GT.AND P1, PT, R0, 8.50705917302346158658e+37, PT ;  /* 0x7e8000000000780b */ /* 0x001fe40003f24000 */
[----:B------:R-:W-:Y:S02]  /*0450*/  FSETP.GT.AND P4, PT, R8, R9, PT ;  /* 0x000000090800720b */ /* 0x000fe40003f84000 */
[----:B------:R-:W-:-:S05]  /*0460*/  FSETP.NAN.AND P3, PT, R7, R7, PT ;  /* 0x000000070700720b */ /* 0x000fca0003f68000 */
[----:B------:R-:W-:Y:S02]  /*0470*/  @!P0 FSEL R22, R22, R6, P2 ;  /* 0x0000000616168208 */ /* 0x000fe40001000000 */
[----:B------:R-:W-:Y:S02]  /*0480*/  FSETP.GEU.AND P0, PT, R0, 1.175494350822287508e-38, PT ;  /* 0x008000000000780b */ /* 0x000fe40003f0e000 */
[----:B------:R-:W-:Y:S02]  /*0490*/  FSETP.NAN.AND P2, PT, R5, R5, PT ;  /* 0x000000050500720b */ /* 0x000fe40003f48000 */
[----:B------:R-:W-:Y:S01]  /*04a0*/  FSETP.NAN.AND P5, PT, R8, R8, PT ;  /* 0x000000080800720b */ /* 0x000fe20003fa8000 */
[----:B------:R-:W-:Y:S01]  /*04b0*/  @P1 FMUL R0, R0, 0.25 ;  /* 0x3e80000000001820 */ /* 0x000fe20000400000 */
[----:B------:R-:W-:Y:S02]  /*04c0*/  FSETP.GEU.AND P6, PT, R22, R7, PT ;  /* 0x000000071600720b */ /* 0x000fe40003fce000 */
[----:B------:R-:W-:-:S02]  /*04d0*/  @!P4 FSEL R8, R8, R9, P5 ;  /* 0x000000090808c208 */ /* 0x000fc40002800000 */
[----:B------:R-:W-:Y:S02]  /*04e0*/  @!P3 FSEL R7, R7, R22, !P6 ;  /* 0x000000160707b208 */ /* 0x000fe40007000000 */
[----:B-----5:R-:W-:Y:S01]  /*04f0*/  FSETP.NAN.AND P3, PT, R4, R4, PT ;  /* 0x000000040400720b */ /* 0x020fe20003f68000 */
[----:B------:R-:W-:Y:S01]  /*0500*/  @!P0 FMUL R0, R0, 16777216 ;  /* 0x4b80000000008820 */ /* 0x000fe20000400000 */
[----:B------:R-:W-:Y:S02]  /*0510*/  FSETP.NAN.AND P4, PT, R2, R2, PT ;  /* 0x000000020200720b */ /* 0x000fe40003f88000 */
[----:B------:R-:W-:-:S03]  /*0520*/  FSETP.GEU.AND P5, PT, R8, R5, PT ;  /* 0x000000050800720b */ /* 0x000fc60003fae000 */
[----:B------:R-:W0:Y:S01]  /*0530*/  MUFU.RCP R0, R0 ;  /* 0x0000000000007308 */ /* 0x000e220000001000 */
[----:B------:R-:W-:Y:S02]  /*0540*/  @!P2 FSEL R5, R5, R8, !P5 ;  /* 0x000000080505a208 */ /* 0x000fe40006800000 */
[----:B------:R-:W-:Y:S02]  /*0550*/  FSETP.GEU.AND P5, PT, R7, R4, PT ;  /* 0x000000040700720b */ /* 0x000fe40003fae000 */
[----:B------:R-:W-:Y:S02]  /*0560*/  FSETP.GEU.AND P2, PT, R5, R2, PT ;  /* 0x000000020500720b */ /* 0x000fe40003f4e000 */
[----:B------:R-:W-:Y:S01]  /*0570*/  FSEL R11, R11, 1, P1 ;  /* 0x3f8000000b0b7808 */ /* 0x000fe20000800000 */
[--C-:B----4-:R-:W-:Y:S01]  /*0580*/  FADD R9, R20, R16.reuse ;  /* 0x0000001014097221 */ /* 0x110fe20000000000 */
[----:B------:R-:W-:Y:S02]  /*0590*/  @!P3 FSEL R4, R4, R7, !P5 ;  /* 0x000000070404b208 */ /* 0x000fe40006800000 */
[----:B------:R-:W-:Y:S01]  /*05a0*/  @!P4 FSEL R2, R2, R5, !P2 ;  /* 0x000000050202c208 */ /* 0x000fe20005000000 */
[----:B------:R-:W1:Y:S01]  /*05b0*/  LDC.64 R6, c[0x0][0x248] ;  /* 0x00009200ff067b82 */ /* 0x000e620000000a00 */
[----:B------:R-:W-:Y:S01]  /*05c0*/  FADD R5, R21, R16 ;  /* 0x0000001015057221 */ /* 0x000fe20000000000 */
[----:B------:R-:W-:Y:S01]  /*05d0*/  @!P0 FMUL R11, R11, 16777216 ;  /* 0x4b8000000b0b8820 */ /* 0x000fe20000400000 */
[----:B------:R-:W-:-:S02]  /*05e0*/  FADD R4, R9, R4 ;  /* 0x0000000409047221 */ /* 0x000fc40000000000 */
[----:B------:R-:W-:Y:S01]  /*05f0*/  FADD R5, R5, R2 ;  /* 0x0000000205057221 */ /* 0x000fe20000000000 */
[----:B0-----:R-:W-:Y:S01]  /*0600*/  FMUL R11, R0, R11 ;  /* 0x0000000b000b7220 */ /* 0x001fe20000400000 */
[C---:B------:R-:W-:Y:S02]  /*0610*/  FADD R0, -R10.reuse, R4 ;  /* 0x000000040a007221 */ /* 0x040fe40000000100 */
[----:B------:R-:W-:Y:S02]  /*0620*/  FADD R10, -R10, R5 ;  /* 0x000000050a0a7221 */ /* 0x000fe40000000100 */
[-C--:B------:R-:W-:Y:S02]  /*0630*/  FMUL R0, R0, R11.reuse ;  /* 0x0000000b00007220 */ /* 0x080fe40000400000 */
[----:B------:R-:W-:Y:S02]  /*0640*/  FMUL R10, R10, R11 ;  /* 0x0000000b0a0a7220 */ /* 0x000fe40000400000 */
[----:B------:R-:W-:-:S02]  /*0650*/  FFMA R0, R12, R0, R15 ;  /* 0x000000000c007223 */ /* 0x000fc4000000000f */
[----:B------:R-:W-:-:S03]  /*0660*/  FFMA R10, R12, R10, R15 ;  /* 0x0000000a0c0a7223 */ /* 0x000fc6000000000f */
[----:B------:R-:W-:Y:S02]  /*0670*/  FSETP.GEU.AND P0, PT, R0, RZ, PT ;  /* 0x000000ff0000720b */ /* 0x000fe40003f0e000 */
[----:B------:R-:W-:Y:S01]  /*0680*/  FSETP.GEU.AND P1, PT, R10, RZ, PT ;  /* 0x000000ff0a00720b */ /* 0x000fe20003f2e000 */
[----:B-1----:R-:W-:Y:S01]  /*0690*/  IMAD.WIDE R6, R3, 0x4, R6 ;  /* 0x0000000403067825 */ /* 0x002fe200078e0206 */
[----:B------:R-:W-:Y:S02]  /*06a0*/  FSEL R2, R0, RZ, P0 ;  /* 0x000000ff00027208 */ /* 0x000fe40000000000 */
[----:B------:R-:W-:Y:S01]  /*06b0*/  FSEL R3, R10, RZ, P1 ;  /* 0x000000ff0a037208 */ /* 0x000fe20000800000 */
[----:B------:R-:W-:Y:S04]  /*06c0*/  STG.E.64 desc[UR4][R18.64], R4 ;  /* 0x0000000412007986 */ /* 0x000fe8000c101b04 */
[----:B------:R-:W-:Y:S01]  /*06d0*/  STG.E.64 desc[UR4][R6.64], R2 ;  /* 0x0000000206007986 */ /* 0x000fe2000c101b04 */
[----:B------:R-:W-:Y:S05]  /*06e0*/  EXIT ;  /* 0x000000000000794d */ /* 0x000fea0003800000 */
.L_x_0:
[----:B------:R-:W-:-:S00]  /*06f0*/  BRA `(.L_x_0) ;  /* 0xfffffffc00fc7947 */ /* 0x000fc0000383ffff */
[----:B------:R-:W-:-:S00]  /*0700*/  NOP ;  /* 0x0000000000007918 */ /* 0x000fc00000000000 */
[----:B------:R-:W-:-:S00]  /*0710*/  NOP ;  /* 0x0000000000007918 */ /* 0x000fc00000000000 */
[----:B------:R-:W-:-:S00]  /*0720*/  NOP ;  /* 0x0000000000007918 */ /* 0x000fc00000000000 */
[----:B------:R-:W-:-:S00]  /*0730*/  NOP ;  /* 0x0000000000007918 */ /* 0x000fc00000000000 */
[----:B------:R-:W-:-:S00]  /*0740*/  NOP ;  /* 0x0000000000007918 */ /* 0x000fc00000000000 */
[----:B------:R-:W-:-:S00]  /*0750*/  NOP ;  /* 0x0000000000007918 */ /* 0x000fc00000000000 */
[----:B------:R-:W-:-:S00]  /*0760*/  NOP ;  /* 0x0000000000007918 */ /* 0x000fc00000000000 */
[----:B------:R-:W-:-:S00]  /*0770*/  NOP ;  /* 0x0000000000007918 */ /* 0x000fc00000000000 */
.L_x_1:


//--------------------- .nv.global.init           --------------------------
	.section	.nv.global.init,"aw",@progbits
.nv.global.init:
	.type		_$_str,@object
	.size		_$_str,(_$_str_$_2 - _$_str)
_$_str:
        /*0000*/ 	.byte	0x5f, 0x5f, 0x43, 0x55, 0x44, 0x41, 0x5f, 0x46, 0x54, 0x5a, 0x00
	.type		_$_str_$_2,@object
	.size		_$_str_$_2,(.L_1 - _$_str_$_2)
_$_str_$_2:
        /*000b*/ 	.byte	0x5f, 0x5f, 0x43, 0x55, 0x44, 0x41, 0x5f, 0x50, 0x52, 0x45, 0x43, 0x5f, 0x53, 0x51, 0x52, 0x54
        /*001b*/ 	.byte	0x00
.L_1:


//--------------------- .nv.constant0.triton_poi_fused__native_batch_norm_legit_no_training_add_convolution_max_pool2d_with_indices_relu_7 --------------------------
	.section	.nv.constant0.triton_poi_fused__native_batch_norm_legit_no_training_add_convolution_max_pool2d_with_indices_relu_7,"a",@progbits
	.sectionflags	@""
	.align	4
.nv.constant0.triton_poi_fused__native_batch_norm_legit_no_training_add_convolution_max_pool2d_with_indices_relu_7:
	.zero		596
